	.headerflags	@"EF_CUDA_TEXMODE_UNIFIED EF_CUDA_64BIT_ADDRESS EF_CUDA_ACCELERATORS EF_CUDA_SM90 EF_CUDA_VIRTUAL_SM(EF_CUDA_SM90)"
	.elftype	@"ET_EXEC"


//--------------------- .nv.info                  --------------------------
	.section	.nv.info,"",@"SHT_CUDA_INFO"
	.align	4


	//----- nvinfo : EIATTR_REGCOUNT
	.align		4
        /*0000*/ 	.byte	0x04, 0x2f
        /*0002*/ 	.short	(.L_1 - .L_0)
	.align		4
.L_0:
        /*0004*/ 	.word	index@(triton_poi_fused_max_pool2d_with_indices_18)
        /*0008*/ 	.word	0x0000004f


	//----- nvinfo : EIATTR_MIN_STACK_SIZE
	.align		4
.L_1:
        /*000c*/ 	.byte	0x04, 0x12
        /*000e*/ 	.short	(.L_3 - .L_2)
	.align		4
.L_2:
        /*0010*/ 	.word	index@(triton_poi_fused_max_pool2d_with_indices_18)
        /*0014*/ 	.word	0x00000000


	//----- nvinfo : EIATTR_FRAME_SIZE
	.align		4
.L_3:
        /*0018*/ 	.byte	0x04, 0x11
        /*001a*/ 	.short	(.L_5 - .L_4)
	.align		4
.L_4:
        /*001c*/ 	.word	index@(triton_poi_fused_max_pool2d_with_indices_18)
        /*0020*/ 	.word	0x00000000


	//----- nvinfo : EIATTR_MIN_STACK_SIZE
	.align		4
.L_5:
        /*0024*/ 	.byte	0x04, 0x12
        /*0026*/ 	.short	(.L_7 - .L_6)
	.align		4
.L_6:
        /*0028*/ 	.word	index@(triton_poi_fused_max_pool2d_with_indices_18)
        /*002c*/ 	.word	0x00000000
.L_7:


//--------------------- .nv.info.triton_poi_fused_max_pool2d_with_indices_18 --------------------------
	.section	.nv.info.triton_poi_fused_max_pool2d_with_indices_18,"",@"SHT_CUDA_INFO"
	.sectionflags	@""
	.align	4


	//----- nvinfo : EIATTR_CUDA_API_VERSION
	.align		4
        /*0000*/ 	.byte	0x04, 0x37
        /*0002*/ 	.short	(.L_9 - .L_8)
.L_8:
        /*0004*/ 	.word	0x0000007c


	//----- nvinfo : EIATTR_KPARAM_INFO
	.align		4
.L_9:
        /*0008*/ 	.byte	0x04, 0x17
        /*000a*/ 	.short	(.L_11 - .L_10)
.L_10:
        /*000c*/ 	.word	0x00000000
        /*0010*/ 	.short	0x0004
        /*0012*/ 	.short	0x001c
        /*0014*/ 	.byte	0x00, 0xf0, 0x11, 0x00


	//----- nvinfo : EIATTR_KPARAM_INFO
	.align		4
.L_11:
        /*0018*/ 	.byte	0x04, 0x17
        /*001a*/ 	.short	(.L_13 - .L_12)
.L_12:
        /*001c*/ 	.word	0x00000000
        /*0020*/ 	.short	0x0003
        /*0022*/ 	.short	0x0018
        /*0024*/ 	.byte	0x00, 0xf0, 0x11, 0x00


	//----- nvinfo : EIATTR_KPARAM_INFO
	.align		4
.L_13:
        /*0028*/ 	.byte	0x04, 0x17
        /*002a*/ 	.short	(.L_15 - .L_14)
.L_14:
        /*002c*/ 	.word	0x00000000
        /*0030*/ 	.short	0x0002
        /*0032*/ 	.short	0x0010
        /*0034*/ 	.byte	0x00, 0xf4, 0x21, 0x00


	//----- nvinfo : EIATTR_KPARAM_INFO
	.align		4
.L_15:
        /*0038*/ 	.byte	0x04, 0x17
        /*003a*/ 	.short	(.L_17 - .L_16)
.L_16:
        /*003c*/ 	.word	0x00000000
        /*0040*/ 	.short	0x0001
        /*0042*/ 	.short	0x0008
        /*0044*/ 	.byte	0x00, 0xf4, 0x21, 0x00


	//----- nvinfo : EIATTR_KPARAM_INFO
	.align		4
.L_17:
        /*0048*/ 	.byte	0x04, 0x17
        /*004a*/ 	.short	(.L_19 - .L_18)
.L_18:
        /*004c*/ 	.word	0x00000000
        /*0050*/ 	.short	0x0000
        /*0052*/ 	.short	0x0000
        /*0054*/ 	.byte	0x00, 0xf4, 0x21, 0x00


	//----- nvinfo : EIATTR_SPARSE_MMA_MASK
	.align		4
.L_19:
        /*0058*/ 	.byte	0x03, 0x50
        /*005a*/ 	.short	0x0000


	//----- nvinfo : EIATTR_MAXREG_COUNT
	.align		4
        /*005c*/ 	.byte	0x03, 0x1b
        /*005e*/ 	.short	0x00ff


	//----- nvinfo : EIATTR_EXIT_INSTR_OFFSETS
	.align		4
        /*0060*/ 	.byte	0x04, 0x1c
        /*0062*/ 	.short	(.L_21 - .L_20)


	//   ....[0]....
.L_20:
        /*0064*/ 	.word	0x00002170


	//   ....[1]....
        /*0068*/ 	.word	0x00002190


	//----- nvinfo : EIATTR_REQNTID
	.align		4
.L_21:
        /*006c*/ 	.byte	0x04, 0x10
        /*006e*/ 	.short	(.L_23 - .L_22)
.L_22:
        /*0070*/ 	.word	0x00000100
        /*0074*/ 	.word	0x00000001
        /*0078*/ 	.word	0x00000001


	//----- nvinfo : EIATTR_CBANK_PARAM_SIZE
	.align		4
.L_23:
        /*007c*/ 	.byte	0x03, 0x19
        /*007e*/ 	.short	0x0020


	//----- nvinfo : EIATTR_PARAM_CBANK
	.align		4
        /*0080*/ 	.byte	0x04, 0x0a
        /*0082*/ 	.short	(.L_25 - .L_24)
	.align		4
.L_24:
        /*0084*/ 	.word	index@(.nv.constant0.triton_poi_fused_max_pool2d_with_indices_18)
        /*0088*/ 	.short	0x0210
        /*008a*/ 	.short	0x0020


	//----- nvinfo : EIATTR_SW_WAR
	.align		4
.L_25:
        /*008c*/ 	.byte	0x04, 0x36
        /*008e*/ 	.short	(.L_27 - .L_26)
.L_26:
        /*0090*/ 	.word	0x00000008
.L_27:


//--------------------- .nv.callgraph             --------------------------
	.section	.nv.callgraph,"",@"SHT_CUDA_CALLGRAPH"
	.align	4
	.sectionentsize	8
	.align		4
        /*0000*/ 	.word	0x00000000
	.align		4
        /*0004*/ 	.word	0xffffffff
	.align		4
        /*0008*/ 	.word	0x00000000
	.align		4
        /*000c*/ 	.word	0xfffffffe
	.align		4
        /*0010*/ 	.word	0x00000000
	.align		4
        /*0014*/ 	.word	0xfffffffd
	.align		4
        /*0018*/ 	.word	0x00000000
	.align		4
        /*001c*/ 	.word	0xfffffffc


//--------------------- .text.triton_poi_fused_max_pool2d_with_indices_18 --------------------------
	.section	.text.triton_poi_fused_max_pool2d_with_indices_18,"ax",@progbits
	.sectionflags	@"SHF_BARRIERS=1"
	.align	128
        .global         triton_poi_fused_max_pool2d_with_indices_18
        .type           triton_poi_fused_max_pool2d_with_indices_18,@function
        .size           triton_poi_fused_max_pool2d_with_indices_18,(.L_x_1 - triton_poi_fused_max_pool2d_with_indices_18)
        .other          triton_poi_fused_max_pool2d_with_indices_18,@"STO_CUDA_ENTRY STV_DEFAULT"
triton_poi_fused_max_pool2d_with_indices_18:
.text.triton_poi_fused_max_pool2d_with_indices_18:
[----:B------:R-:W0:Y:S01]  /*0000*/  LDC R1, c[0x0][0x28] ;  /* 0x00000a00ff017b82 */ /* 0x000e220000000800 */
[----:B------:R-:W1:Y:S07]  /*0010*/  S2R R10, SR_TID.X ;  /* 0x00000000000a7919 */ /* 0x000e6e0000002100 */
[----:B------:R-:W2:Y:S01]  /*0020*/  LDC.64 R36, c[0x0][0x210] ;  /* 0x00008400ff247b82 */ /* 0x000ea20000000a00 */
[----:B------:R-:W-:Y:S02]  /*0030*/  CS2R R20, SRZ ;  /* 0x0000000000147805 */ /* 0x000fe4000001ff00 */
[----:B------:R-:W-:Y:S01]  /*0040*/  CS2R R22, SRZ ;  /* 0x0000000000167805 */ /* 0x000fe2000001ff00 */
[----:B------:R-:W3:Y:S01]  /*0050*/  S2R R8, SR_CTAID.Y ;  /* 0x0000000000087919 */ /* 0x000ee20000002600 */
[----:B------:R-:W-:-:S02]  /*0060*/  CS2R R16, SRZ ;  /* 0x0000000000107805 */ /* 0x000fc4000001ff00 */
[----:B------:R-:W-:Y:S01]  /*0070*/  CS2R R18, SRZ ;  /* 0x0000000000127805 */ /* 0x000fe2000001ff00 */
[----:B------:R-:W-:Y:S01]  /*0080*/  ULDC.64 UR6, c[0x0][0x208] ;  /* 0x0000820000067ab9 */ /* 0x000fe20000000a00 */
[----:B------:R-:W4:Y:S01]  /*0090*/  S2R R4, SR_CTAID.X ;  /* 0x0000000000047919 */ /* 0x000f220000002500 */
[----:B-1----:R-:W-:Y:S01]  /*00a0*/  SHF.R.U32.HI R9, RZ, 0x4, R10 ;  /* 0x00000004ff097819 */ /* 0x002fe2000001160a */
[----:B------:R-:W-:Y:S02]  /*00b0*/  IMAD.SHL.U32 R0, R10, 0x10, RZ ;  /* 0x000000100a007824 */ /* 0x000fe400078e00ff */
[----:B---3--:R-:W-:Y:S01]  /*00c0*/  IMAD.SHL.U32 R8, R8, 0x10, RZ ;  /* 0x0000001008087824 */ /* 0x008fe200078e00ff */
[----:B------:R-:W-:Y:S02]  /*00d0*/  SGXT.U32 R9, R9, 0x4 ;  /* 0x000000040909781a */ /* 0x000fe40000000000 */
[----:B------:R-:W-:Y:S02]  /*00e0*/  LOP3.LUT R3, R0, 0xf0, RZ, 0xc0, !PT ;  /* 0x000000f000037812 */ /* 0x000fe400078ec0ff */
[----:B------:R-:W-:-:S02]  /*00f0*/  LOP3.LUT R5, R8, R9, RZ, 0xfc, !PT ;  /* 0x0000000908057212 */ /* 0x000fc400078efcff */
[----:B----4-:R-:W-:Y:S02]  /*0100*/  PRMT R0, R3, 0x6540, R4 ;  /* 0x0000654003007816 */ /* 0x010fe40000000004 */
[C---:B------:R-:W-:Y:S02]  /*0110*/  LEA.HI R2, R5.reuse, R5, RZ, 0x1 ;  /* 0x0000000505027211 */ /* 0x040fe400078f08ff */
[----:B------:R-:W-:Y:S02]  /*0120*/  ISETP.GE.AND P0, PT, R0, 0x200, PT ;  /* 0x000002000000780c */ /* 0x000fe40003f06270 */
[C---:B------:R-:W-:Y:S01]  /*0130*/  LOP3.LUT R6, R2.reuse, 0x3ffffe, RZ, 0xc0, !PT ;  /* 0x003ffffe02067812 */ /* 0x040fe200078ec0ff */
[----:B------:R-:W-:Y:S01]  /*0140*/  IMAD.SHL.U32 R2, R2, 0x800, RZ ;  /* 0x0000080002027824 */ /* 0x000fe200078e00ff */
[----:B------:R-:W-:-:S03]  /*0150*/  ISETP.LT.AND P0, PT, R5, 0x10, !P0 ;  /* 0x000000100500780c */ /* 0x000fc60004701270 */
[----:B------:R-:W-:Y:S01]  /*0160*/  IMAD.IADD R6, R5, 0x1, -R6 ;  /* 0x0000000105067824 */ /* 0x000fe200078e0a06 */
[----:B------:R-:W-:-:S05]  /*0170*/  LOP3.LUT R3, R2, 0xfffff000, RZ, 0xc0, !PT ;  /* 0xfffff00002037812 */ /* 0x000fca00078ec0ff */
[----:B------:R-:W-:-:S04]  /*0180*/  IMAD R54, R6, 0x400, R3 ;  /* 0x0000040006367824 */ /* 0x000fc800078e0203 */
[----:B------:R-:W-:Y:S02]  /*0190*/  VIADD R30, R54, 0x200 ;  /* 0x00000200361e7836 */ /* 0x000fe40000000000 */
[C---:B------:R-:W-:Y:S02]  /*01a0*/  IMAD.IADD R3, R0.reuse, 0x1, R54 ;  /* 0x0000000100037824 */ /* 0x040fe400078e0236 */
[----:B------:R-:W-:Y:S02]  /*01b0*/  IMAD.IADD R7, R0, 0x1, R30 ;  /* 0x0000000100077824 */ /* 0x000fe400078e021e */
[----:B--2---:R-:W-:-:S04]  /*01c0*/  IMAD.WIDE R2, R3, 0x4, R36 ;  /* 0x0000000403027825 */ /* 0x004fc800078e0224 */
[----:B------:R-:W-:Y:S01]  /*01d0*/  IMAD.WIDE R6, R7, 0x4, R36 ;  /* 0x0000000407067825 */ /* 0x000fe200078e0224 */
[----:B------:R-:W2:Y:S04]  /*01e0*/  @P0 LDG.E.EL.128 R20, desc[UR6][R2.64] ;  /* 0x0000000602140981 */ /* 0x000ea8000c2e1d00 */
[----:B------:R-:W2:Y:S01]  /*01f0*/  @P0 LDG.E.EL.128 R16, desc[UR6][R6.64] ;  /* 0x0000000606100981 */ /* 0x000ea2000c2e1d00 */
[----:B------:R-:W-:Y:S01]  /*0200*/  VIADD R58, R54, 0x800 ;  /* 0x00000800363a7836 */ /* 0x000fe20000000000 */
[----:B------:R-:W-:Y:S02]  /*0210*/  CS2R R32, SRZ ;  /* 0x0000000000207805 */ /* 0x000fe4000001ff00 */
[----:B------:R-:W-:Y:S01]  /*0220*/  CS2R R34, SRZ ;  /* 0x0000000000227805 */ /* 0x000fe2000001ff00 */
[----:B------:R-:W-:-:S04]  /*0230*/  IMAD.IADD R13, R0, 0x1, R58 ;  /* 0x00000001000d7824 */ /* 0x000fc800078e023a */
[----:B------:R-:W-:-:S05]  /*0240*/  IMAD.WIDE R12, R13, 0x4, R36 ;  /* 0x000000040d0c7825 */ /* 0x000fca00078e0224 */
[----:B------:R1:W3:Y:S01]  /*0250*/  @P0 LDG.E.EL.128 R32, desc[UR6][R12.64] ;  /* 0x000000060c200981 */ /* 0x0002e2000c2e1d00 */
[----:B------:R-:W-:-:S05]  /*0260*/  LOP3.LUT R47, R0, 0x4, RZ, 0xfc, !PT ;  /* 0x00000004002f7812 */ /* 0x000fca00078efcff */
[C---:B------:R-:W-:Y:S02]  /*0270*/  IMAD.IADD R25, R47.reuse, 0x1, R30 ;  /* 0x000000012f197824 */ /* 0x040fe400078e021e */
[----:B-1----:R-:W-:Y:S02]  /*0280*/  IMAD.IADD R13, R47, 0x1, R54 ;  /* 0x000000012f0d7824 */ /* 0x002fe400078e0236 */
[----:B------:R-:W-:-:S04]  /*0290*/  IMAD.WIDE R24, R25, 0x4, R36 ;  /* 0x0000000419187825 */ /* 0x000fc800078e0224 */
[----:B------:R-:W-:Y:S01]  /*02a0*/  IMAD.WIDE R12, R13, 0x4, R36 ;  /* 0x000000040d0c7825 */ /* 0x000fe200078e0224 */
[----:B--2---:R-:W-:Y:S02]  /*02b0*/  FSETP.GT.AND P6, PT, R16, R20, PT ;  /* 0x000000141000720b */ /* 0x004fe40003fc4000 */
[----:B------:R-:W-:Y:S02]  /*02c0*/  FSETP.GT.AND P5, PT, R18, R22, PT ;  /* 0x000000161200720b */ /* 0x000fe40003fa4000 */
[----:B------:R-:W-:Y:S02]  /*02d0*/  FSETP.GT.AND P3, PT, R19, R23, PT ;  /* 0x000000171300720b */ /* 0x000fe40003f64000 */
[----:B------:R-:W-:Y:S02]  /*02e0*/  FSETP.NAN.AND P1, PT, R16, R16, PT ;  /* 0x000000101000720b */ /* 0x000fe40003f28000 */
[----:B------:R-:W-:Y:S02]  /*02f0*/  FSETP.GT.AND P4, PT, R17, R21, PT ;  /* 0x000000151100720b */ /* 0x000fe40003f84000 */
[----:B------:R-:W-:-:S02]  /*0300*/  FSETP.NAN.AND P2, PT, R19, R19, PT ;  /* 0x000000131300720b */ /* 0x000fc40003f48000 */
[----:B------:R-:W-:Y:S02]  /*0310*/  P2R R15, PR, RZ, 0x8 ;  /* 0x00000008ff0f7803 */ /* 0x000fe40000000000 */
[----:B------:R-:W-:Y:S02]  /*0320*/  @!P6 SEL R16, R16, R20, P1 ;  /* 0x000000141010e207 */ /* 0x000fe40000800000 */
[C---:B------:R-:W-:Y:S02]  /*0330*/  FSETP.NAN.AND P1, PT, R18.reuse, R18, PT ;  /* 0x000000121200720b */ /* 0x040fe40003f28000 */
[----:B------:R-:W-:Y:S02]  /*0340*/  @!P3 SEL R19, R19, R23, P2 ;  /* 0x000000171313b207 */ /* 0x000fe40001000000 */
[----:B------:R-:W-:Y:S02]  /*0350*/  @!P5 SEL R18, R18, R22, P1 ;  /* 0x000000161212d207 */ /* 0x000fe40000800000 */
[----:B------:R-:W-:-:S02]  /*0360*/  CS2R R22, SRZ ;  /* 0x0000000000167805 */ /* 0x000fc4000001ff00 */
[C---:B------:R-:W-:Y:S02]  /*0370*/  FSETP.NAN.AND P1, PT, R17.reuse, R17, PT ;  /* 0x000000111100720b */ /* 0x040fe40003f28000 */
[-C--:B---3--:R-:W-:Y:S02]  /*0380*/  FSETP.GEU.AND P3, PT, R16, R32.reuse, PT ;  /* 0x000000201000720b */ /* 0x088fe40003f6e000 */
[----:B------:R-:W-:Y:S02]  /*0390*/  @!P4 SEL R17, R17, R21, P1 ;  /* 0x000000151111c207 */ /* 0x000fe40000800000 */
[----:B------:R-:W-:Y:S02]  /*03a0*/  CS2R R20, SRZ ;  /* 0x0000000000147805 */ /* 0x000fe4000001ff00 */
[----:B------:R-:W-:Y:S02]  /*03b0*/  FSETP.NAN.AND P1, PT, R32, R32, PT ;  /* 0x000000202000720b */ /* 0x000fe40003f28000 */
[----:B------:R-:W-:-:S02]  /*03c0*/  FSETP.GEU.AND P2, PT, R17, R33, PT ;  /* 0x000000211100720b */ /* 0x000fc40003f4e000 */
[C---:B------:R-:W-:Y:S01]  /*03d0*/  LOP3.LUT R55, R0.reuse, 0x8, RZ, 0xfc, !PT ;  /* 0x0000000800377812 */ /* 0x040fe200078efcff */
[----:B------:R1:W2:Y:S01]  /*03e0*/  @P0 LDG.E.EL.128 R20, desc[UR6][R24.64] ;  /* 0x0000000618140981 */ /* 0x0002a2000c2e1d00 */
[----:B------:R-:W-:Y:S02]  /*03f0*/  P2R R2, PR, RZ, 0x4 ;  /* 0x00000004ff027803 */ /* 0x000fe40000000000 */
[----:B------:R-:W-:Y:S02]  /*0400*/  CS2R R26, SRZ ;  /* 0x00000000001a7805 */ /* 0x000fe4000001ff00 */
[----:B------:R-:W-:Y:S02]  /*0410*/  LOP3.LUT R61, R0, 0xc, RZ, 0xfc, !PT ;  /* 0x0000000c003d7812 */ /* 0x000fe400078efcff */
[----:B------:R-:W-:Y:S02]  /*0420*/  @P3 SEL R32, R32, R16, P1 ;  /* 0x0000001020203207 */ /* 0x000fe40000800000 */
[----:B------:R-:W-:-:S02]  /*0430*/  FSETP.NAN.AND P1, PT, R33, R33, PT ;  /* 0x000000212100720b */ /* 0x000fc40003f28000 */
[----:B------:R-:W-:Y:S02]  /*0440*/  P2R R39, PR, RZ, 0x10 ;  /* 0x00000010ff277803 */ /* 0x000fe40000000000 */
[----:B------:R-:W-:Y:S02]  /*0450*/  @P2 SEL R33, R33, R17, P1 ;  /* 0x0000001121212207 */ /* 0x000fe40000800000 */
[----:B------:R-:W-:Y:S02]  /*0460*/  CS2R R16, SRZ ;  /* 0x0000000000107805 */ /* 0x000fe4000001ff00 */
[-C--:B------:R-:W-:Y:S02]  /*0470*/  FSETP.GEU.AND P2, PT, R18, R34.reuse, PT ;  /* 0x000000221200720b */ /* 0x080fe40003f4e000 */
[----:B------:R-:W-:Y:S02]  /*0480*/  FSETP.NAN.AND P1, PT, R34, R34, PT ;  /* 0x000000222200720b */ /* 0x000fe40003f28000 */
[----:B------:R-:W-:-:S02]  /*0490*/  P2R R7, PR, RZ, 0x4 ;  /* 0x00000004ff077803 */ /* 0x000fc40000000000 */
[----:B------:R-:W-:Y:S01]  /*04a0*/  P2R R3, PR, RZ, 0x8 ;  /* 0x00000008ff037803 */ /* 0x000fe20000000000 */
[----:B------:R-:W-:Y:S01]  /*04b0*/  VIADD R68, R54, 0xa00 ;  /* 0x00000a0036447836 */ /* 0x000fe20000000000 */
[----:B------:R-:W-:Y:S02]  /*04c0*/  P2R R38, PR, RZ, 0x20 ;  /* 0x00000020ff267803 */ /* 0x000fe40000000000 */
[----:B------:R-:W-:-:S03]  /*04d0*/  P2R R40, PR, RZ, 0x40 ;  /* 0x00000040ff287803 */ /* 0x000fc60000000000 */
[----:B------:R-:W-:Y:S02]  /*04e0*/  @P2 SEL R34, R34, R18, P1 ;  /* 0x0000001222222207 */ /* 0x000fe40000800000 */
[-C--:B------:R-:W-:Y:S02]  /*04f0*/  FSETP.GEU.AND P2, PT, R19, R35.reuse, PT ;  /* 0x000000231300720b */ /* 0x080fe40003f4e000 */
[----:B------:R-:W-:Y:S02]  /*0500*/  FSETP.NAN.AND P1, PT, R35, R35, PT ;  /* 0x000000232300720b */ /* 0x000fe40003f28000 */
[----:B------:R-:W-:-:S09]  /*0510*/  P2R R11, PR, RZ, 0x4 ;  /* 0x00000004ff0b7803 */ /* 0x000fd20000000000 */
[----:B------:R-:W-:Y:S02]  /*0520*/  @P2 SEL R35, R35, R19, P1 ;  /* 0x0000001323232207 */ /* 0x000fe40000800000 */
[----:B------:R-:W-:-:S06]  /*0530*/  CS2R R18, SRZ ;  /* 0x0000000000127805 */ /* 0x000fcc000001ff00 */
[----:B------:R-:W3:Y:S01]  /*0540*/  @P0 LDG.E.EL.128 R16, desc[UR6][R12.64] ;  /* 0x000000060c100981 */ /* 0x000ee2000c2e1d00 */
[----:B-1----:R-:W-:-:S04]  /*0550*/  IMAD.IADD R25, R47, 0x1, R58 ;  /* 0x000000012f197824 */ /* 0x002fc800078e023a */
[----:B------:R-:W-:Y:S01]  /*0560*/  IMAD.WIDE R24, R25, 0x4, R36 ;  /* 0x0000000419187825 */ /* 0x000fe200078e0224 */
[C---:B--2---:R-:W-:Y:S02]  /*0570*/  FSETP.NAN.AND P1, PT, R23.reuse, R23, PT ;  /* 0x000000171700720b */ /* 0x044fe40003f28000 */
[----:B---3--:R-:W-:-:S04]  /*0580*/  FSETP.GT.AND P2, PT, R23, R19, PT ;  /* 0x000000131700720b */ /* 0x008fc80003f44000 */
[----:B------:R-:W-:-:S09]  /*0590*/  P2R R6, PR, RZ, 0x4 ;  /* 0x00000004ff067803 */ /* 0x000fd20000000000 */
[----:B------:R-:W-:Y:S02]  /*05a0*/  @!P2 SEL R23, R23, R19, P1 ;  /* 0x000000131717a207 */ /* 0x000fe40000800000 */
[C---:B------:R-:W-:Y:S02]  /*05b0*/  FSETP.GT.AND P2, PT, R22.reuse, R18, PT ;  /* 0x000000121600720b */ /* 0x040fe40003f44000 */
[----:B------:R-:W-:Y:S02]  /*05c0*/  FSETP.NAN.AND P1, PT, R22, R22, PT ;  /* 0x000000161600720b */ /* 0x000fe40003f28000 */
        /* <DEDUP_REMOVED lines=8> */
[----:B------:R-:W-:-:S09]  /*0650*/  CS2R R18, SRZ ;  /* 0x0000000000127805 */ /* 0x000fd2000001ff00 */
[----:B------:R-:W-:Y:S02]  /*0660*/  @!P2 SEL R20, R20, R16, P1 ;  /* 0x000000101414a207 */ /* 0x000fe40000800000 */
[----:B------:R-:W-:-:S06]  /*0670*/  CS2R R16, SRZ ;  /* 0x0000000000107805 */ /* 0x000fcc000001ff00 */
[----:B------:R1:W2:Y:S01]  /*0680*/  @P0 LDG.E.EL.128 R16, desc[UR6][R24.64] ;  /* 0x0000000618100981 */ /* 0x0002a2000c2e1d00 */
[----:B------:R-:W-:Y:S01]  /*0690*/  P2R R14, PR, RZ, 0x4 ;  /* 0x00000004ff0e7803 */ /* 0x000fe20000000000 */
[C---:B------:R-:W-:Y:S02]  /*06a0*/  IMAD.IADD R29, R55.reuse, 0x1, R54 ;  /* 0x00000001371d7824 */ /* 0x040fe400078e0236 */
[----:B------:R-:W-:Y:S02]  /*06b0*/  IMAD.IADD R49, R55, 0x1, R30 ;  /* 0x0000000137317824 */ /* 0x000fe400078e021e */
[----:B------:R-:W-:Y:S01]  /*06c0*/  IMAD.WIDE R28, R29, 0x4, R36 ;  /* 0x000000041d1c7825 */ /* 0x000fe200078e0224 */
[----:B-1----:R-:W-:-:S03]  /*06d0*/  CS2R R24, SRZ ;  /* 0x0000000000187805 */ /* 0x002fc6000001ff00 */
[----:B------:R-:W-:-:S05]  /*06e0*/  IMAD.WIDE R48, R49, 0x4, R36 ;  /* 0x0000000431307825 */ /* 0x000fca00078e0224 */
[----:B------:R-:W3:Y:S01]  /*06f0*/  @P0 LDG.E.EL.128 R24, desc[UR6][R48.64] ;  /* 0x0000000630180981 */ /* 0x000ee2000c2e1d00 */
[-C--:B--2---:R-:W-:Y:S02]  /*0700*/  FSETP.GEU.AND P2, PT, R20, R16.reuse, PT ;  /* 0x000000101400720b */ /* 0x084fe40003f4e000 */
[----:B------:R-:W-:Y:S02]  /*0710*/  FSETP.NAN.AND P1, PT, R16, R16, PT ;  /* 0x000000101000720b */ /* 0x000fe40003f28000 */
[----:B------:R-:W-:-:S09]  /*0720*/  P2R R41, PR, RZ, 0x4 ;  /* 0x00000004ff297803 */ /* 0x000fd20000000000 */
[----:B------:R-:W-:Y:S02]  /*0730*/  @P2 SEL R16, R16, R20, P1 ;  /* 0x0000001410102207 */ /* 0x000fe40000800000 */
[-C--:B------:R-:W-:Y:S02]  /*0740*/  FSETP.GEU.AND P2, PT, R21, R17.reuse, PT ;  /* 0x000000111500720b */ /* 0x080fe40003f4e000 */
        /* <DEDUP_REMOVED lines=9> */
[----:B------:R-:W-:-:S09]  /*07e0*/  CS2R R20, SRZ ;  /* 0x0000000000147805 */ /* 0x000fd2000001ff00 */
[----:B------:R-:W-:Y:S02]  /*07f0*/  @P2 SEL R19, R19, R23, P1 ;  /* 0x0000001713132207 */ /* 0x000fe40000800000 */
[----:B------:R-:W-:-:S06]  /*0800*/  CS2R R22, SRZ ;  /* 0x0000000000167805 */ /* 0x000fcc000001ff00 */
[----:B------:R1:W2:Y:S01]  /*0810*/  @P0 LDG.E.EL.128 R20, desc[UR6][R28.64] ;  /* 0x000000061c140981 */ /* 0x0002a2000c2e1d00 */
[----:B------:R-:W-:Y:S02]  /*0820*/  P2R R44, PR, RZ, 0x4 ;  /* 0x00000004ff2c7803 */ /* 0x000fe40000000000 */
[----:B---3--:R-:W-:Y:S01]  /*0830*/  FSETP.NAN.AND P1, PT, R27, R27, PT ;  /* 0x0000001b1b00720b */ /* 0x008fe20003f28000 */
[----:B-1----:R-:W-:-:S04]  /*0840*/  IMAD.IADD R29, R55, 0x1, R58 ;  /* 0x00000001371d7824 */ /* 0x002fc800078e023a */
[----:B------:R-:W-:Y:S01]  /*0850*/  IMAD.WIDE R28, R29, 0x4, R36 ;  /* 0x000000041d1c7825 */ /* 0x000fe200078e0224 */
[----:B--2---:R-:W-:-:S04]  /*0860*/  FSETP.GT.AND P2, PT, R27, R23, PT ;  /* 0x000000171b00720b */ /* 0x004fc80003f44000 */
        /* <DEDUP_REMOVED lines=18> */
[----:B------:R-:W-:Y:S01]  /*0990*/  IMAD.IADD R57, R61, 0x1, R30 ;  /* 0x000000013d397824 */ /* 0x000fe200078e021e */
[----:B------:R-:W-:Y:S01]  /*09a0*/  CS2R R30, SRZ ;  /* 0x00000000001e7805 */ /* 0x000fe2000001ff00 */
        /* <DEDUP_REMOVED lines=42> */
[----:B------:R-:W2:Y:S01]  /*0c50*/  @P0 LDG.E.EL.128 R24, desc[UR6][R62.64] ;  /* 0x000000063e180981 */ /* 0x000ea2000c2e1d00 */
[----:B------:R-:W-:Y:S01]  /*0c60*/  P2R R60, PR, RZ, 0x4 ;  /* 0x00000004ff3c7803 */ /* 0x000fe20000000000 */
[----:B------:R-:W-:-:S04]  /*0c70*/  IMAD.IADD R67, R0, 0x1, R68 ;  /* 0x0000000100437824 */ /* 0x000fc800078e0244 */
[----:B------:R-:W-:Y:S01]  /*0c80*/  IMAD.WIDE R66, R67, 0x4, R36 ;  /* 0x0000000443427825 */ /* 0x000fe200078e0224 */
[-C--:B--2---:R-:W-:Y:S02]  /*0c90*/  FSETP.GEU.AND P2, PT, R28, R24.reuse, PT ;  /* 0x000000181c00720b */ /* 0x084fe40003f4e000 */
[----:B------:R-:W-:-:S11]  /*0ca0*/  FSETP.NAN.AND P1, PT, R24, R24, PT ;  /* 0x000000181800720b */ /* 0x000fd60003f28000 */
[----:B------:R-:W-:Y:S02]  /*0cb0*/  @P2 SEL R24, R24, R28, P1 ;  /* 0x0000001c18182207 */ /* 0x000fe40000800000 */
[-C--:B------:R-:W-:Y:S02]  /*0cc0*/  FSETP.GEU.AND P1, PT, R29, R25.reuse, PT ;  /* 0x000000191d00720b */ /* 0x080fe40003f2e000 */
[----:B------:R-:W-:Y:S02]  /*0cd0*/  FSETP.NAN.AND P3, PT, R25, R25, PT ;  /* 0x000000191900720b */ /* 0x000fe40003f68000 */
[----:B------:R-:W-:Y:S02]  /*0ce0*/  FSETP.GEU.AND P4, PT, R30, R26, PT ;  /* 0x0000001a1e00720b */ /* 0x000fe40003f8e000 */
[----:B------:R-:W-:-:S07]  /*0cf0*/  P2R R63, PR, RZ, 0x2 ;  /* 0x00000002ff3f7803 */ /* 0x000fce0000000000 */
[----:B------:R-:W-:Y:S02]  /*0d00*/  @P1 SEL R25, R25, R29, P3 ;  /* 0x0000001d19191207 */ /* 0x000fe40001800000 */
[----:B------:R-:W-:Y:S02]  /*0d10*/  FSETP.GEU.AND P1, PT, R31, R27, PT ;  /* 0x0000001b1f00720b */ /* 0x000fe40003f2e000 */
[----:B------:R-:W-:-:S04]  /*0d20*/  FSETP.NAN.AND P3, PT, R26, R26, PT ;  /* 0x0000001a1a00720b */ /* 0x000fc80003f68000 */
[----:B------:R-:W-:Y:S02]  /*0d30*/  @P4 SEL R26, R26, R30, P3 ;  /* 0x0000001e1a1a4207 */ /* 0x000fe40001800000 */
[----:B------:R-:W-:Y:S02]  /*0d40*/  FSETP.NAN.AND P3, PT, R27, R27, PT ;  /* 0x0000001b1b00720b */ /* 0x000fe40003f68000 */
[----:B------:R-:W-:-:S03]  /*0d50*/  CS2R R28, SRZ ;  /* 0x00000000001c7805 */ /* 0x000fc6000001ff00 */
[----:B------:R-:W-:Y:S02]  /*0d60*/  @P1 SEL R27, R27, R31, P3 ;  /* 0x0000001f1b1b1207 */ /* 0x000fe40001800000 */
[----:B------:R-:W-:-:S06]  /*0d70*/  CS2R R30, SRZ ;  /* 0x00000000001e7805 */ /* 0x000fcc000001ff00 */
[----:B------:R-:W2:Y:S01]  /*0d80*/  @P0 LDG.E.EL.128 R28, desc[UR6][R66.64] ;  /* 0x00000006421c0981 */ /* 0x000ea2000c2e1d00 */
[----:B------:R-:W-:Y:S01]  /*0d90*/  P2R R64, PR, RZ, 0x2 ;  /* 0x00000002ff407803 */ /* 0x000fe20000000000 */
[----:B------:R-:W-:-:S04]  /*0da0*/  IMAD.IADD R71, R47, 0x1, R68 ;  /* 0x000000012f477824 */ /* 0x000fc800078e0244 */
[----:B------:R-:W-:Y:S01]  /*0db0*/  IMAD.WIDE R70, R71, 0x4, R36 ;  /* 0x0000000447467825 */ /* 0x000fe200078e0224 */
        /* <DEDUP_REMOVED lines=61> */
[----:B------:R-:W-:Y:S02]  /*1190*/  P2R R74, PR, RZ, 0x2 ;  /* 0x00000002ff4a7803 */ /* 0x000fe40000000000 */
[----:B------:R-:W-:-:S04]  /*11a0*/  ISETP.NE.AND P1, PT, R51, RZ, PT ;  /* 0x000000ff3300720c */ /* 0x000fc80003f25270 */
        /* <DEDUP_REMOVED lines=9> */
[----:B-1----:R-:W-:Y:S02]  /*1240*/  P2R R36, PR, RZ, 0x1 ;  /* 0x00000001ff247803 */ /* 0x002fe40000000000 */
[----:B------:R-:W-:Y:S02]  /*1250*/  ISETP.NE.AND P0, PT, R46, RZ, PT ;  /* 0x000000ff2e00720c */ /* 0x000fe40003f05270 */
[----:B------:R-:W-:Y:S02]  /*1260*/  P2R R58, PR, RZ, 0x4 ;  /* 0x00000004ff3a7803 */ /* 0x000fe40000000000 */
[----:B------:R-:W-:Y:S01]  /*1270*/  ISETP.NE.AND P2, PT, R49, RZ, PT ;  /* 0x000000ff3100720c */ /* 0x000fe20003f45270 */
[----:B------:R-:W1:Y:S01]  /*1280*/  S2UR UR5, SR_CgaCtaId ;  /* 0x00000000000579c3 */ /* 0x000e620000008800 */
[----:B------:R-:W-:-:S02]  /*1290*/  UMOV UR4, 0x400 ;  /* 0x0000040000047882 */ /* 0x000fc40000000000 */
[----:B-1----:R-:W-:Y:S01]  /*12a0*/  UPRMT UR4, UR5, 0x654, UR4 ;  /* 0x0000065405047896 */ /* 0x002fe20008000004 */
[-C--:B--2---:R-:W-:Y:S02]  /*12b0*/  FSETP.GEU.AND P3, PT, R24, R20.reuse, PT ;  /* 0x000000141800720b */ /* 0x084fe40003f6e000 */
[----:B------:R-:W-:-:S11]  /*12c0*/  FSETP.NAN.AND P4, PT, R20, R20, PT ;  /* 0x000000141400720b */ /* 0x000fd60003f88000 */
[----:B------:R-:W-:Y:S02]  /*12d0*/  @P3 SEL R20, R20, R24, P4 ;  /* 0x0000001814143207 */ /* 0x000fe40002000000 */
[-C--:B------:R-:W-:Y:S02]  /*12e0*/  FSETP.GEU.AND P4, PT, R25, R21.reuse, PT ;  /* 0x000000151900720b */ /* 0x080fe40003f8e000 */
[----:B------:R-:W-:-:S11]  /*12f0*/  FSETP.NAN.AND P5, PT, R21, R21, PT ;  /* 0x000000151500720b */ /* 0x000fd60003fa8000 */
[----:B------:R-:W-:Y:S02]  /*1300*/  @P4 SEL R21, R21, R25, P5 ;  /* 0x0000001915154207 */ /* 0x000fe40002800000 */
[-C--:B------:R-:W-:Y:S02]  /*1310*/  FSETP.GEU.AND P5, PT, R26, R22.reuse, PT ;  /* 0x000000161a00720b */ /* 0x080fe40003fae000 */
[----:B------:R-:W-:-:S11]  /*1320*/  FSETP.NAN.AND P6, PT, R22, R22, PT ;  /* 0x000000161600720b */ /* 0x000fd60003fc8000 */
[----:B------:R-:W-:Y:S02]  /*1330*/  @P5 SEL R22, R22, R26, P6 ;  /* 0x0000001a16165207 */ /* 0x000fe40003000000 */
[-C--:B------:R-:W-:Y:S02]  /*1340*/  FSETP.GEU.AND P6, PT, R27, R23.reuse, PT ;  /* 0x000000171b00720b */ /* 0x080fe40003fce000 */
[----:B------:R-:W-:Y:S02]  /*1350*/  FSETP.NAN.AND P1, PT, R23, R23, PT ;  /* 0x000000171700720b */ /* 0x000fe40003f28000 */
[----:B------:R-:W-:Y:S02]  /*1360*/  P2R R37, PR, RZ, 0x8 ;  /* 0x00000008ff257803 */ /* 0x000fe40000000000 */
[----:B------:R-:W-:-:S07]  /*1370*/  ISETP.NE.AND P3, PT, R6, RZ, PT ;  /* 0x000000ff0600720c */ /* 0x000fce0003f65270 */
[----:B------:R-:W-:Y:S02]  /*1380*/  @P6 SEL R23, R23, R27, P1 ;  /* 0x0000001b17176207 */ /* 0x000fe40000800000 */
[----:B------:R-:W-:-:S04]  /*1390*/  ISETP.NE.AND P1, PT, R40, RZ, PT ;  /* 0x000000ff2800720c */ /* 0x000fc80003f25270 */
[----:B------:R-:W-:Y:S02]  /*13a0*/  SEL R6, RZ, 0x1, !P1 ;  /* 0x00000001ff067807 */ /* 0x000fe40004800000 */
[----:B------:R-:W-:Y:S02]  /*13b0*/  ISETP.NE.AND P1, PT, R39, RZ, PT ;  /* 0x000000ff2700720c */ /* 0x000fe40003f25270 */
[----:B------:R-:W-:Y:S02]  /*13c0*/  P2R R46, PR, RZ, 0x10 ;  /* 0x00000010ff2e7803 */ /* 0x000fe40000000000 */
[----:B------:R-:W-:Y:S02]  /*13d0*/  ISETP.NE.AND P4, PT, R12, RZ, PT ;  /* 0x000000ff0c00720c */ /* 0x000fe40003f85270 */
[----:B------:R-:W-:Y:S02]  /*13e0*/  SEL R12, RZ, 0x1, !P1 ;  /* 0x00000001ff0c7807 */ /* 0x000fe40004800000 */
[----:B------:R-:W-:-:S02]  /*13f0*/  ISETP.NE.AND P1, PT, R38, RZ, PT ;  /* 0x000000ff2600720c */ /* 0x000fc40003f25270 */
[----:B------:R-:W-:Y:S02]  /*1400*/  P2R R49, PR, RZ, 0x20 ;  /* 0x00000020ff317803 */ /* 0x000fe40000000000 */
[----:B------:R-:W-:Y:S02]  /*1410*/  ISETP.NE.AND P5, PT, R13, RZ, PT ;  /* 0x000000ff0d00720c */ /* 0x000fe40003fa5270 */
[----:B------:R-:W-:Y:S02]  /*1420*/  SEL R13, RZ, 0x1, !P1 ;  /* 0x00000001ff0d7807 */ /* 0x000fe40004800000 */
[----:B------:R-:W-:Y:S02]  /*1430*/  ISETP.NE.AND P1, PT, R15, RZ, PT ;  /* 0x000000ff0f00720c */ /* 0x000fe40003f25270 */
[----:B------:R-:W-:Y:S02]  /*1440*/  P2R R40, PR, RZ, 0x40 ;  /* 0x00000040ff287803 */ /* 0x000fe40000000000 */
[----:B------:R-:W-:-:S02]  /*1450*/  ISETP.NE.AND P6, PT, R14, RZ, PT ;  /* 0x000000ff0e00720c */ /* 0x000fc40003fc5270 */
[----:B------:R-:W-:Y:S02]  /*1460*/  SEL R14, RZ, 0x1, !P1 ;  /* 0x00000001ff0e7807 */ /* 0x000fe40004800000 */
[----:B------:R-:W-:-:S04]  /*1470*/  ISETP.NE.AND P1, PT, R51, RZ, PT ;  /* 0x000000ff3300720c */ /* 0x000fc80003f25270 */
[----:B------:R-:W-:Y:S02]  /*1480*/  SEL R24, RZ, 0x1, !P1 ;  /* 0x00000001ff187807 */ /* 0x000fe40004800000 */
        /* <DEDUP_REMOVED lines=30> */
[----:B------:R-:W-:Y:S02]  /*1670*/  ISETP.NE.AND P1, PT, R45, RZ, PT ;  /* 0x000000ff2d00720c */ /* 0x000fe40003f25270 */
[----:B------:R-:W-:Y:S02]  /*1680*/  SEL R38, RZ, 0x1, !P5 ;  /* 0x00000001ff267807 */ /* 0x000fe40006800000 */
[----:B------:R-:W-:Y:S02]  /*1690*/  ISETP.NE.AND P5, PT, R47, RZ, PT ;  /* 0x000000ff2f00720c */ /* 0x000fe40003fa5270 */
[----:B------:R-:W-:Y:S02]  /*16a0*/  SEL R47, RZ, 0x1, !P1 ;  /* 0x00000001ff2f7807 */ /* 0x000fe40004800000 */
[----:B------:R-:W-:-:S04]  /*16b0*/  ISETP.NE.AND P1, PT, R42, RZ, PT ;  /* 0x000000ff2a00720c */ /* 0x000fc80003f25270 */
[----:B------:R-:W-:Y:S02]  /*16c0*/  SEL R42, RZ, 0x1, !P1 ;  /* 0x00000001ff2a7807 */ /* 0x000fe40004800000 */
[----:B------:R-:W-:-:S04]  /*16d0*/  ISETP.NE.AND P1, PT, R7, RZ, PT ;  /* 0x000000ff0700720c */ /* 0x000fc80003f25270 */
[----:B------:R-:W-:Y:S02]  /*16e0*/  SEL R7, RZ, 0x1, !P1 ;  /* 0x00000001ff077807 */ /* 0x000fe40004800000 */
[----:B------:R-:W-:-:S04]  /*16f0*/  ISETP.NE.AND P1, PT, R41, RZ, PT ;  /* 0x000000ff2900720c */ /* 0x000fc80003f25270 */
[----:B------:R-:W-:Y:S02]  /*1700*/  SEL R41, RZ, 0x1, !P1 ;  /* 0x00000001ff297807 */ /* 0x000fe40004800000 */
[----:B------:R-:W-:Y:S02]  /*1710*/  ISETP.NE.AND P1, PT, R11, RZ, PT ;  /* 0x000000ff0b00720c */ /* 0x000fe40003f25270 */
[----:B------:R-:W-:Y:S02]  /*1720*/  SEL R39, RZ, 0x1, !P6 ;  /* 0x00000001ff277807 */ /* 0x000fe40007000000 */
[----:B------:R-:W-:Y:S02]  /*1730*/  SEL R11, RZ, 0x1, !P1 ;  /* 0x00000001ff0b7807 */ /* 0x000fe40004800000 */
[----:B------:R-:W-:Y:S02]  /*1740*/  ISETP.NE.AND P1, PT, R3, RZ, PT ;  /* 0x000000ff0300720c */ /* 0x000fe40003f25270 */
[----:B------:R-:W-:-:S02]  /*1750*/  ISETP.NE.AND P6, PT, R67, RZ, PT ;  /* 0x000000ff4300720c */ /* 0x000fc40003fc5270 */
[----:B------:R-:W-:Y:S02]  /*1760*/  SEL R43, R6, 0x2, P1 ;  /* 0x00000002062b7807 */ /* 0x000fe40000800000 */
[----:B------:R-:W-:Y:S02]  /*1770*/  P2R R45, PR, RZ, 0x40 ;  /* 0x00000040ff2d7803 */ /* 0x000fe40000000000 */
[----:B------:R-:W-:Y:S02]  /*1780*/  ISETP.NE.AND P1, PT, R2, RZ, PT ;  /* 0x000000ff0200720c */ /* 0x000fe40003f25270 */
[----:B------:R-:W-:Y:S02]  /*1790*/  ISETP.NE.AND P6, PT, R66, RZ, PT ;  /* 0x000000ff4200720c */ /* 0x000fe40003fc5270 */
[----:B------:R-:W-:Y:S02]  /*17a0*/  SEL R15, RZ, 0x1, !P2 ;  /* 0x00000001ff0f7807 */ /* 0x000fe40005000000 */
[----:B------:R-:W-:-:S02]  /*17b0*/  ISETP.NE.AND P2, PT, R53, RZ, PT ;  /* 0x000000ff3500720c */ /* 0x000fc40003f45270 */
[----:B------:R-:W-:Y:S02]  /*17c0*/  SEL R12, R12, 0x2, P1 ;  /* 0x000000020c0c7807 */ /* 0x000fe40000800000 */
[----:B------:R-:W-:Y:S02]  /*17d0*/  P2R R53, PR, RZ, 0x40 ;  /* 0x00000040ff357803 */ /* 0x000fe40000000000 */
[----:B------:R-:W-:Y:S02]  /*17e0*/  ISETP.NE.AND P1, PT, R76, RZ, PT ;  /* 0x000000ff4c00720c */ /* 0x000fe40003f25270 */
[----:B------:R-:W-:Y:S02]  /*17f0*/  ISETP.NE.AND P6, PT, R65, RZ, PT ;  /* 0x000000ff4100720c */ /* 0x000fe40003fc5270 */
[----:B------:R-:W-:Y:S02]  /*1800*/  SEL R13, R13, 0x2, P1 ;  /* 0x000000020d0d7807 */ /* 0x000fe40000800000 */
[----:B------:R-:W-:-:S02]  /*1810*/  P2R R56, PR, RZ, 0x40 ;  /* 0x00000040ff387803 */ /* 0x000fc40000000000 */
[----:B------:R-:W-:Y:S02]  /*1820*/  ISETP.NE.AND P1, PT, R75, RZ, PT ;  /* 0x000000ff4b00720c */ /* 0x000fe40003f25270 */
[----:B------:R-:W-:Y:S02]  /*1830*/  ISETP.NE.AND P6, PT, R54, RZ, PT ;  /* 0x000000ff3600720c */ /* 0x000fe40003fc5270 */
[----:B------:R-:W-:Y:S02]  /*1840*/  SEL R14, R14, 0x2, P1 ;  /* 0x000000020e0e7807 */ /* 0x000fe40000800000 */
[----:B------:R-:W-:Y:S02]  /*1850*/  P2R R54, PR, RZ, 0x40 ;  /* 0x00000040ff367803 */ /* 0x000fe40000000000 */
[----:B------:R-:W-:Y:S02]  /*1860*/  ISETP.NE.AND P1, PT, R68, RZ, PT ;  /* 0x000000ff4400720c */ /* 0x000fe40003f25270 */
[----:B------:R-:W-:-:S02]  /*1870*/  ISETP.NE.AND P6, PT, R64, RZ, PT ;  /* 0x000000ff4000720c */ /* 0x000fc40003fc5270 */
[----:B------:R-:W-:Y:S02]  /*1880*/  SEL R59, R39, 0x2, P1 ;  /* 0x00000002273b7807 */ /* 0x000fe40000800000 */
[----:B------:R-:W-:Y:S02]  /*1890*/  P2R R57, PR, RZ, 0x40 ;  /* 0x00000040ff397803 */ /* 0x000fe40000000000 */
[----:B------:R-:W-:Y:S02]  /*18a0*/  ISETP.NE.AND P1, PT, R61, RZ, PT ;  /* 0x000000ff3d00720c */ /* 0x000fe40003f25270 */
[----:B------:R-:W-:Y:S02]  /*18b0*/  ISETP.NE.AND P6, PT, R62, RZ, PT ;  /* 0x000000ff3e00720c */ /* 0x000fe40003fc5270 */
[----:B------:R-:W-:Y:S02]  /*18c0*/  SEL R60, R38, 0x2, P1 ;  /* 0x00000002263c7807 */ /* 0x000fe40000800000 */
[----:B------:R-:W-:-:S02]  /*18d0*/  SEL R38, R41, 0x2, P6 ;  /* 0x0000000229267807 */ /* 0x000fc40003000000 */
[----:B------:R-:W-:-:S04]  /*18e0*/  ISETP.NE.AND P6, PT, R57, RZ, PT ;  /* 0x000000ff3900720c */ /* 0x000fc80003fc5270 */
[----:B------:R-:W-:Y:S02]  /*18f0*/  SEL R39, R11, 0x2, P6 ;  /* 0x000000020b277807 */ /* 0x000fe40003000000 */
[----:B------:R-:W-:Y:S02]  /*1900*/  ISETP.NE.AND P6, PT, R54, RZ, PT ;  /* 0x000000ff3600720c */ /* 0x000fe40003fc5270 */
[----:B------:R-:W-:Y:S02]  /*1910*/  SEL R2, R47, 0x2, P2 ;  /* 0x000000022f027807 */ /* 0x000fe40001000000 */
[----:B------:R-:W-:Y:S02]  /*1920*/  ISETP.NE.AND P2, PT, R58, RZ, PT ;  /* 0x000000ff3a00720c */ /* 0x000fe40003f45270 */
[----:B------:R-:W-:Y:S02]  /*1930*/  SEL R41, R43, 0x3, P6 ;  /* 0x000000032b297807 */ /* 0x000fe40003000000 */
[----:B------:R-:W-:-:S02]  /*1940*/  ISETP.NE.AND P6, PT, R56, RZ, PT ;  /* 0x000000ff3800720c */ /* 0x000fc40003fc5270 */
[----:B------:R-:W-:Y:S01]  /*1950*/  SEL R6, R42, 0x2, P2 ;  /* 0x000000022a067807 */ /* 0x000fe20001000000 */
[----:B------:R-:W-:Y:S01]  /*1960*/  IMAD.SHL.U32 R11, R10, 0x100, RZ ;  /* 0x000001000a0b7824 */ /* 0x000fe200078e00ff */
[----:B------:R-:W-:Y:S02]  /*1970*/  SEL R42, R12, 0x3, P6 ;  /* 0x000000030c2a7807 */ /* 0x000fe40003000000 */
[----:B------:R-:W-:Y:S02]  /*1980*/  ISETP.NE.AND P6, PT, R53, RZ, PT ;  /* 0x000000ff3500720c */ /* 0x000fe40003fc5270 */
[----:B------:R-:W-:Y:S02]  /*1990*/  SEL R27, RZ, 0x1, !P4 ;  /* 0x00000001ff1b7807 */ /* 0x000fe40006000000 */
[----:B------:R-:W-:Y:S02]  /*19a0*/  ISETP.NE.AND P1, PT, R52, RZ, PT ;  /* 0x000000ff3400720c */ /* 0x000fe40003f25270 */
[----:B------:R-:W-:-:S02]  /*19b0*/  SEL R43, R13, 0x3, P6 ;  /* 0x000000030d2b7807 */ /* 0x000fc40003000000 */
[----:B------:R-:W-:Y:S02]  /*19c0*/  ISETP.NE.AND P6, PT, R45, RZ, PT ;  /* 0x000000ff2d00720c */ /* 0x000fe40003fc5270 */
[----:B------:R-:W-:Y:S02]  /*19d0*/  LOP3.LUT R12, R11, 0xf00, RZ, 0xc0, !PT ;  /* 0x00000f000b0c7812 */ /* 0x000fe400078ec0ff */
[----:B------:R-:W-:Y:S02]  /*19e0*/  SEL R27, R27, 0x2, P1 ;  /* 0x000000021b1b7807 */ /* 0x000fe40000800000 */
[----:B------:R-:W-:Y:S02]  /*19f0*/  ISETP.NE.AND P1, PT, R44, RZ, PT ;  /* 0x000000ff2c00720c */ /* 0x000fe40003f25270 */
[----:B------:R-:W-:Y:S01]  /*1a00*/  SEL R44, R14, 0x3, P6 ;  /* 0x000000030e2c7807 */ /* 0x000fe20003000000 */
[C---:B------:R-:W-:Y:S01]  /*1a10*/  VIADD R14, R12.reuse, UR4 ;  /* 0x000000040c0e7c36 */ /* 0x040fe20008000000 */
[----:B------:R-:W-:-:S02]  /*1a20*/  LOP3.LUT R9, R12, R9, RZ, 0xfc, !PT ;  /* 0x000000090c097212 */ /* 0x000fc400078efcff */
[----:B------:R-:W-:Y:S02]  /*1a30*/  ISETP.NE.AND P6, PT, R40, RZ, PT ;  /* 0x000000ff2800720c */ /* 0x000fe40003fc5270 */
[----:B------:R-:W-:Y:S02]  /*1a40*/  SEL R40, R59, 0x3, P5 ;  /* 0x000000033b287807 */ /* 0x000fe40002800000 */
[----:B------:R-:W-:Y:S01]  /*1a50*/  ISETP.NE.AND P5, PT, R49, RZ, PT ;  /* 0x000000ff3100720c */ /* 0x000fe20003fa5270 */
[----:B------:R-:W-:Y:S01]  /*1a60*/  IMAD R49, R9, 0x4, R14 ;  /* 0x0000000409317824 */ /* 0x000fe200078e020e */
[----:B------:R-:W-:Y:S01]  /*1a70*/  SEL R26, RZ, 0x1, !P3 ;  /* 0x00000001ff1a7807 */ /* 0x000fe20005800000 */
[----:B------:R-:W-:-:S03]  /*1a80*/  IMAD.SHL.U32 R11, R10, 0x4, RZ ;  /* 0x000000040a0b7824 */ /* 0x000fc600078e00ff */
[----:B------:R-:W-:Y:S01]  /*1a90*/  STS [R49], R28 ;  /* 0x0000001c31007388 */ /* 0x000fe20000000800 */
[----:B------:R-:W-:-:S03]  /*1aa0*/  SEL R26, R26, 0x2, P1 ;  /* 0x000000021a1a7807 */ /* 0x000fc60000800000 */
[----:B------:R-:W-:Y:S01]  /*1ab0*/  STS [R49+0x50], R29 ;  /* 0x0000501d31007388 */ /* 0x000fe20000000800 */
[----:B------:R-:W-:-:S03]  /*1ac0*/  SEL R25, RZ, 0x1, !P0 ;  /* 0x00000001ff197807 */ /* 0x000fc60004000000 */
[----:B------:R-:W-:Y:S01]  /*1ad0*/  STS [R49+0xa0], R30 ;  /* 0x0000a01e31007388 */ /* 0x000fe20000000800 */
[----:B------:R-:W-:-:S03]  /*1ae0*/  ISETP.NE.AND P1, PT, R48, RZ, PT ;  /* 0x000000ff3000720c */ /* 0x000fc60003f25270 */
[----:B------:R-:W-:Y:S04]  /*1af0*/  STS [R49+0xf0], R31 ;  /* 0x0000f01f31007388 */ /* 0x000fe80000000800 */
        /* <DEDUP_REMOVED lines=8> */
[----:B------:R1:W-:Y:S04]  /*1b80*/  STS [R49+0x3c0], R20 ;  /* 0x0003c01431007388 */ /* 0x0003e80000000800 */
[----:B------:R-:W-:Y:S04]  /*1b90*/  STS [R49+0x410], R21 ;  /* 0x0004101531007388 */ /* 0x000fe80000000800 */
[----:B------:R-:W-:Y:S04]  /*1ba0*/  STS [R49+0x460], R22 ;  /* 0x0004601631007388 */ /* 0x000fe80000000800 */
[----:B------:R2:W-:Y:S01]  /*1bb0*/  STS [R49+0x4b0], R23 ;  /* 0x0004b01731007388 */ /* 0x0005e20000000800 */
[----:B------:R-:W-:-:S02]  /*1bc0*/  LOP3.LUT R12, R11, 0x3fc, RZ, 0xc0, !PT ;  /* 0x000003fc0b0c7812 */ /* 0x000fc400078ec0ff */
[----:B------:R-:W-:Y:S02]  /*1bd0*/  SEL R25, R25, 0x2, P1 ;  /* 0x0000000219197807 */ /* 0x000fe40000800000 */
[----:B------:R-:W-:Y:S02]  /*1be0*/  ISETP.NE.AND P1, PT, R50, RZ, PT ;  /* 0x000000ff3200720c */ /* 0x000fe40003f25270 */
[C---:B------:R-:W-:Y:S02]  /*1bf0*/  LOP3.LUT R9, R12.reuse, 0x400, RZ, 0xfc, !PT ;  /* 0x000004000c097812 */ /* 0x040fe400078efcff */
[----:B------:R-:W-:Y:S02]  /*1c00*/  LOP3.LUT R48, R8, 0xc, R11, 0xf8, !PT ;  /* 0x0000000c08307812 */ /* 0x000fe400078ef80b */
[C---:B------:R-:W-:Y:S02]  /*1c10*/  LOP3.LUT R13, R12.reuse, 0x800, RZ, 0xfc, !PT ;  /* 0x000008000c0d7812 */ /* 0x040fe400078efcff */
[----:B------:R-:W-:-:S02]  /*1c20*/  LOP3.LUT R14, R12, 0xc00, RZ, 0xfc, !PT ;  /* 0x00000c000c0e7812 */ /* 0x000fc400078efcff */
[----:B------:R-:W-:Y:S02]  /*1c30*/  LOP3.LUT R8, R10, 0xfc, RZ, 0xc0, !PT ;  /* 0x000000fc0a087812 */ /* 0x000fe400078ec0ff */
[----:B------:R-:W-:Y:S02]  /*1c40*/  SEL R24, R24, 0x2, P1 ;  /* 0x0000000218187807 */ /* 0x000fe40000800000 */
[----:B------:R-:W-:Y:S02]  /*1c50*/  ISETP.NE.AND P4, PT, R69, RZ, PT ;  /* 0x000000ff4500720c */ /* 0x000fe40003f85270 */
[----:B------:R-:W-:Y:S02]  /*1c60*/  ISETP.NE.AND P1, PT, R51, RZ, PT ;  /* 0x000000ff3300720c */ /* 0x000fe40003f25270 */
[----:B------:R-:W-:Y:S02]  /*1c70*/  LOP3.LUT R11, R9, 0x7f0, RZ, 0xc0, !PT ;  /* 0x000007f0090b7812 */ /* 0x000fe400078ec0ff */
[----:B------:R-:W-:-:S02]  /*1c80*/  LOP3.LUT R13, R13, 0xbf0, RZ, 0xc0, !PT ;  /* 0x00000bf00d0d7812 */ /* 0x000fc400078ec0ff */
[----:B------:R-:W-:Y:S02]  /*1c90*/  ISETP.NE.AND P3, PT, R70, RZ, PT ;  /* 0x000000ff4600720c */ /* 0x000fe40003f65270 */
[----:B------:R-:W-:Y:S02]  /*1ca0*/  LOP3.LUT R14, R14, 0xff0, RZ, 0xc0, !PT ;  /* 0x00000ff00e0e7812 */ /* 0x000fe400078ec0ff */
[----:B------:R-:W-:Y:S01]  /*1cb0*/  LEA R9, R8, UR4, 0x2 ;  /* 0x0000000408097c11 */ /* 0x000fe2000f8e10ff */
[----:B------:R-:W-:Y:S01]  /*1cc0*/  VIADD R11, R11, UR4 ;  /* 0x000000040b0b7c36 */ /* 0x000fe20008000000 */
[----:B------:R-:W-:Y:S02]  /*1cd0*/  SEL R3, R15, 0x2, P1 ;  /* 0x000000020f037807 */ /* 0x000fe40000800000 */
[----:B------:R-:W-:Y:S02]  /*1ce0*/  ISETP.NE.AND P2, PT, R72, RZ, PT ;  /* 0x000000ff4800720c */ /* 0x000fe40003f45270 */
[----:B------:R-:W-:Y:S01]  /*1cf0*/  SEL R45, R60, 0x3, P4 ;  /* 0x000000033c2d7807 */ /* 0x000fe20002000000 */
[----:B------:R-:W-:Y:S01]  /*1d00*/  VIADD R13, R13, UR4 ;  /* 0x000000040d0d7c36 */ /* 0x000fe20008000000 */
[----:B------:R-:W-:-:S02]  /*1d10*/  ISETP.NE.AND P1, PT, R63, RZ, PT ;  /* 0x000000ff3f00720c */ /* 0x000fc40003f25270 */
[----:B------:R-:W-:Y:S01]  /*1d20*/  ISETP.NE.AND P4, PT, R46, RZ, PT ;  /* 0x000000ff2e00720c */ /* 0x000fe20003f85270 */
[----:B------:R-:W-:Y:S01]  /*1d30*/  VIADD R15, R14, UR4 ;  /* 0x000000040e0f7c36 */ /* 0x000fe20008000000 */
[----:B------:R-:W-:Y:S01]  /*1d40*/  SEL R46, R27, 0x3, P3 ;  /* 0x000000031b2e7807 */ /* 0x000fe20001800000 */
[----:B------:R-:W-:Y:S01]  /*1d50*/  IMAD R50, R12, 0x4, R9 ;  /* 0x000000040c327824 */ /* 0x000fe200078e0209 */
[----:B------:R-:W-:Y:S01]  /*1d60*/  BAR.SYNC.DEFER_BLOCKING 0x0 ;  /* 0x0000000000007b1d */ /* 0x000fe20000010000 */
[----:B------:R-:W-:Y:S02]  /*1d70*/  ISETP.NE.AND P3, PT, R37, RZ, PT ;  /* 0x000000ff2500720c */ /* 0x000fe40003f65270 */
[----:B------:R-:W-:Y:S02]  /*1d80*/  ISETP.NE.AND P0, PT, R71, RZ, PT ;  /* 0x000000ff4700720c */ /* 0x000fe40003f05270 */
[----:B------:R-:W-:Y:S01]  /*1d90*/  SEL R37, R24, 0x3, P2 ;  /* 0x0000000318257807 */ /* 0x000fe20001000000 */
[C---:B------:R-:W-:Y:S01]  /*1da0*/  IMAD R24, R12.reuse, 0x4, R11 ;  /* 0x000000040c187824 */ /* 0x040fe200078e020b */
[----:B------:R-:W-:Y:S01]  /*1db0*/  SEL R7, R7, 0x2, P1 ;  /* 0x0000000207077807 */ /* 0x000fe20000800000 */
[C---:B------:R-:W-:Y:S01]  /*1dc0*/  IMAD R13, R12.reuse, 0x4, R13 ;  /* 0x000000040c0d7824 */ /* 0x040fe200078e020d */
[----:B------:R-:W-:Y:S01]  /*1dd0*/  ISETP.NE.AND P1, PT, R55, RZ, PT ;  /* 0x000000ff3700720c */ /* 0x000fe20003f25270 */
[----:B------:R-:W-:Y:S01]  /*1de0*/  IMAD R8, R12, 0x4, R15 ;  /* 0x000000040c087824 */ /* 0x000fe200078e020f */
[----:B------:R-:W-:Y:S01]  /*1df0*/  SHF.R.U32.HI R10, RZ, 0x2, R10 ;  /* 0x00000002ff0a7819 */ /* 0x000fe2000001160a */
[----:B-1----:R-:W-:Y:S01]  /*1e00*/  IMAD R20, R5, 0x200, R0 ;  /* 0x0000020005147824 */ /* 0x002fe200078e0200 */
[----:B------:R-:W-:Y:S01]  /*1e10*/  SEL R47, R26, 0x3, P0 ;  /* 0x000000031a2f7807 */ /* 0x000fe20000000000 */
[----:B------:R-:W-:Y:S01]  /*1e20*/  ULDC.64 UR4, c[0x0][0x220] ;  /* 0x0000880000047ab9 */ /* 0x000fe20000000a00 */
[----:B------:R-:W-:-:S02]  /*1e30*/  ISETP.NE.AND P0, PT, R36, RZ, PT ;  /* 0x000000ff2400720c */ /* 0x000fc40003f05270 */
[----:B------:R-:W-:Y:S02]  /*1e40*/  SEL R36, R25, 0x3, P1 ;  /* 0x0000000319247807 */ /* 0x000fe40000800000 */
[----:B------:R-:W-:Y:S01]  /*1e50*/  SGXT.U32 R33, R10, 0x6 ;  /* 0x000000060a21781a */ /* 0x000fe20000000000 */
[----:B------:R-:W1:Y:S04]  /*1e60*/  LDS.128 R28, [R50] ;  /* 0x00000000321c7984 */ /* 0x000e680000000c00 */
[----:B------:R-:W3:Y:S04]  /*1e70*/  LDS.128 R24, [R24+0x1000] ;  /* 0x0010000018187984 */ /* 0x000ee80000000c00 */
[----:B------:R-:W4:Y:S04]  /*1e80*/  LDS.128 R12, [R13+0x2000] ;  /* 0x002000000d0c7984 */ /* 0x000f280000000c00 */
[----:B------:R-:W5:Y:S01]  /*1e90*/  LDS.128 R8, [R8+0x3000] ;  /* 0x0030000008087984 */ /* 0x000f620000000c00 */
[----:B------:R-:W-:-:S02]  /*1ea0*/  PRMT R33, R33, 0x6540, R4 ;  /* 0x0000654021217816 */ /* 0x000fc40000000004 */
[----:B------:R-:W1:Y:S01]  /*1eb0*/  LDC.64 R4, c[0x0][0x218] ;  /* 0x00008600ff047b82 */ /* 0x000e620000000a00 */
[----:B------:R-:W-:Y:S02]  /*1ec0*/  ISETP.NE.AND P1, PT, R73, RZ, PT ;  /* 0x000000ff4900720c */ /* 0x000fe40003f25270 */
[----:B------:R-:W-:Y:S02]  /*1ed0*/  ISETP.NE.AND P2, PT, R74, RZ, PT ;  /* 0x000000ff4a00720c */ /* 0x000fe40003f45270 */
[----:B------:R-:W-:Y:S02]  /*1ee0*/  SEL R17, R3, 0x3, P1 ;  /* 0x0000000303117807 */ /* 0x000fe40000800000 */
[C---:B------:R-:W-:Y:S01]  /*1ef0*/  ISETP.GE.AND P1, PT, R48.reuse, 0x10, PT ;  /* 0x000000103000780c */ /* 0x040fe20003f26270 */
[----:B------:R-:W-:Y:S01]  /*1f00*/  IMAD.SHL.U32 R48, R48, 0x200, RZ ;  /* 0x0000020030307824 */ /* 0x000fe200078e00ff */
[----:B------:R-:W-:Y:S02]  /*1f10*/  SEL R16, R2, 0x3, P2 ;  /* 0x0000000302107807 */ /* 0x000fe40001000000 */
[----:B------:R-:W-:-:S02]  /*1f20*/  LOP3.LUT R0, R33, 0x40, RZ, 0xfc, !PT ;  /* 0x0000004021007812 */ /* 0x000fc400078efcff */
[C---:B------:R-:W-:Y:S02]  /*1f30*/  ISETP.LT.AND P2, PT, R33.reuse, 0x200, !P1 ;  /* 0x000002002100780c */ /* 0x040fe40004f41270 */
[C---:B------:R-:W-:Y:S02]  /*1f40*/  LOP3.LUT R2, R33.reuse, 0x80, RZ, 0xfc, !PT ;  /* 0x0000008021027812 */ /* 0x040fe400078efcff */
[C---:B------:R-:W-:Y:S02]  /*1f50*/  LOP3.LUT R3, R33.reuse, 0xc0, RZ, 0xfc, !PT ;  /* 0x000000c021037812 */ /* 0x040fe400078efcff */
[----:B------:R-:W-:Y:S01]  /*1f60*/  SEL R6, R6, 0x3, P3 ;  /* 0x0000000306067807 */ /* 0x000fe20001800000 */
[----:B------:R-:W-:Y:S01]  /*1f70*/  IMAD R33, R33, 0x4, R48 ;  /* 0x0000000421217824 */ /* 0x000fe200078e0230 */
[----:B------:R-:W-:Y:S02]  /*1f80*/  ISETP.LT.AND P3, PT, R0, 0x200, !P1 ;  /* 0x000002000000780c */ /* 0x000fe40004f61270 */
[----:B------:R-:W-:-:S02]  /*1f90*/  SEL R7, R7, 0x3, P4 ;  /* 0x0000000307077807 */ /* 0x000fc40002000000 */
[----:B------:R-:W-:Y:S02]  /*1fa0*/  ISETP.LT.AND P4, PT, R2, 0x200, !P1 ;  /* 0x000002000200780c */ /* 0x000fe40004f81270 */
[C---:B------:R-:W-:Y:S01]  /*1fb0*/  ISETP.LT.AND P1, PT, R3.reuse, 0x200, !P1 ;  /* 0x000002000300780c */ /* 0x040fe20004f21270 */
[--C-:B------:R-:W-:Y:S02]  /*1fc0*/  IMAD R19, R0, 0x4, R48.reuse ;  /* 0x0000000400137824 */ /* 0x100fe400078e0230 */
[--C-:B--2---:R-:W-:Y:S02]  /*1fd0*/  IMAD R23, R2, 0x4, R48.reuse ;  /* 0x0000000402177824 */ /* 0x104fe400078e0230 */
[----:B------:R-:W-:Y:S02]  /*1fe0*/  IMAD R35, R3, 0x4, R48 ;  /* 0x0000000403237824 */ /* 0x000fe400078e0230 */
[----:B01----:R-:W-:Y:S01]  /*1ff0*/  IMAD.WIDE R2, R33, 0x4, R4 ;  /* 0x0000000421027825 */ /* 0x003fe200078e0204 */
[----:B------:R-:W-:-:S02]  /*2000*/  PRMT R21, R6, 0x3340, R7 ;  /* 0x0000334006157816 */ /* 0x000fc40000000007 */
[----:B------:R-:W-:Y:S01]  /*2010*/  PRMT R0, R17, 0x3340, R16 ;  /* 0x0000334011007816 */ /* 0x000fe20000000010 */
[--C-:B------:R-:W-:Y:S01]  /*2020*/  IMAD.WIDE R6, R19, 0x4, R4.reuse ;  /* 0x0000000413067825 */ /* 0x100fe200078e0204 */
[----:B------:R-:W-:Y:S01]  /*2030*/  SEL R38, R38, 0x3, P5 ;  /* 0x0000000326267807 */ /* 0x000fe20002800000 */
[----:B------:R0:W-:Y:S01]  /*2040*/  @P2 STG.E.128 desc[UR6][R2.64], R28 ;  /* 0x0000001c02002986 */ /* 0x0001e2000c101d06 */
[----:B------:R-:W-:Y:S01]  /*2050*/  SEL R39, R39, 0x3, P6 ;  /* 0x0000000327277807 */ /* 0x000fe20003000000 */
[----:B------:R-:W-:Y:S01]  /*2060*/  IMAD.WIDE R16, R23, 0x4, R4 ;  /* 0x0000000417107825 */ /* 0x000fe200078e0204 */
[----:B------:R-:W-:-:S03]  /*2070*/  IADD3 R18, P2, R20, UR4, RZ ;  /* 0x0000000414127c10 */ /* 0x000fc6000ff5e0ff */
[----:B------:R-:W-:Y:S01]  /*2080*/  IMAD.WIDE R4, R35, 0x4, R4 ;  /* 0x0000000423047825 */ /* 0x000fe200078e0204 */
[----:B------:R-:W-:Y:S01]  /*2090*/  PRMT R45, R40, 0x3340, R45 ;  /* 0x00003340282d7816 */ /* 0x000fe2000000002d */
[----:B---3--:R0:W-:Y:S01]  /*20a0*/  @P3 STG.E.128 desc[UR6][R6.64], R24 ;  /* 0x0000001806003986 */ /* 0x0081e2000c101d06 */
[----:B------:R-:W-:Y:S02]  /*20b0*/  PRMT R46, R46, 0x3340, R47 ;  /* 0x000033402e2e7816 */ /* 0x000fe4000000002f */
[----:B------:R-:W-:Y:S01]  /*20c0*/  PRMT R42, R41, 0x3340, R42 ;  /* 0x00003340292a7816 */ /* 0x000fe2000000002a */
[----:B----4-:R0:W-:Y:S01]  /*20d0*/  @P4 STG.E.128 desc[UR6][R16.64], R12 ;  /* 0x0000000c10004986 */ /* 0x0101e2000c101d06 */
[----:B------:R-:W-:Y:S02]  /*20e0*/  PRMT R43, R43, 0x3340, R44 ;  /* 0x000033402b2b7816 */ /* 0x000fe4000000002c */
[----:B------:R-:W-:Y:S01]  /*20f0*/  PRMT R37, R36, 0x3340, R37 ;  /* 0x0000334024257816 */ /* 0x000fe20000000025 */
[----:B-----5:R0:W-:Y:S01]  /*2100*/  @P1 STG.E.128 desc[UR6][R4.64], R8 ;  /* 0x0000000804001986 */ /* 0x0201e2000c101d06 */
[----:B------:R-:W-:-:S02]  /*2110*/  PRMT R38, R38, 0x3340, R39 ;  /* 0x0000334026267816 */ /* 0x000fc40000000027 */
[----:B------:R-:W-:Y:S02]  /*2120*/  LEA.HI.X.SX32 R19, R20, UR5, 0x1, P2 ;  /* 0x0000000514137c11 */ /* 0x000fe400090f0eff */
[----:B------:R-:W-:Y:S02]  /*2130*/  PRMT R45, R45, 0x5410, R46 ;  /* 0x000054102d2d7816 */ /* 0x000fe4000000002e */
[----:B------:R-:W-:Y:S02]  /*2140*/  PRMT R44, R42, 0x5410, R43 ;  /* 0x000054102a2c7816 */ /* 0x000fe4000000002b */
[----:B------:R-:W-:Y:S02]  /*2150*/  PRMT R46, R37, 0x5410, R0 ;  /* 0x00005410252e7816 */ /* 0x000fe40000000000 */
[----:B------:R-:W-:Y:S01]  /*2160*/  PRMT R47, R21, 0x5410, R38 ;  /* 0x00005410152f7816 */ /* 0x000fe20000000026 */
[----:B0-----:R-:W-:Y:S06]  /*2170*/  @!P0 EXIT ;  /* 0x000000000000894d */ /* 0x001fec0003800000 */
[----:B------:R-:W-:Y:S01]  /*2180*/  STG.E.128 desc[UR6][R18.64], R44 ;  /* 0x0000002c12007986 */ /* 0x000fe2000c101d06 */
[----:B------:R-:W-:Y:S05]  /*2190*/  EXIT ;  /* 0x000000000000794d */ /* 0x000fea0003800000 */
.L_x_0:
[----:B------:R-:W-:-:S00]  /*21a0*/  BRA `(.L_x_0) ;  /* 0xfffffffc00fc7947 */ /* 0x000fc0000383ffff */
[----:B------:R-:W-:-:S00]  /*21b0*/  NOP ;  /* 0x0000000000007918 */ /* 0x000fc00000000000 */
        /* <DEDUP_REMOVED lines=12> */
.L_x_1:


//--------------------- .nv.shared.triton_poi_fused_max_pool2d_with_indices_18 --------------------------
	.section	.nv.shared.triton_poi_fused_max_pool2d_with_indices_18,"aw",@nobits
	.sectionflags	@""
	.align	16
	.zero		1024


//--------------------- .nv.constant0.triton_poi_fused_max_pool2d_with_indices_18 --------------------------
	.section	.nv.constant0.triton_poi_fused_max_pool2d_with_indices_18,"a",@progbits
	.sectionflags	@""
	.align	4
.nv.constant0.triton_poi_fused_max_pool2d_with_indices_18:
	.zero		560
